//
// Generated by NVIDIA NVVM Compiler
//
// Compiler Build ID: CL-36424714
// Cuda compilation tools, release 13.0, V13.0.88
// Based on NVVM 20.0.0
//

.version 9.0
.target sm_100
.address_size 64

	// .globl	_Z15pow2_individualP6__halfPKS_j

.visible .entry _Z15pow2_individualP6__halfPKS_j(
	.param .u64 .ptr .align 1 _Z15pow2_individualP6__halfPKS_j_param_0,
	.param .u64 .ptr .align 1 _Z15pow2_individualP6__halfPKS_j_param_1,
	.param .u32 _Z15pow2_individualP6__halfPKS_j_param_2
)
{
	.reg .pred 	%p<2>;
	.reg .b16 	%rs<4>;
	.reg .b32 	%r<6>;
	.reg .b64 	%rd<8>;

	ld.param.u64 	%rd1, [_Z15pow2_individualP6__halfPKS_j_param_0];
	ld.param.u64 	%rd2, [_Z15pow2_individualP6__halfPKS_j_param_1];
	ld.param.u32 	%r2, [_Z15pow2_individualP6__halfPKS_j_param_2];
	mov.u32 	%r3, %ctaid.x;
	mov.u32 	%r4, %ntid.x;
	mov.u32 	%r5, %tid.x;
	mad.lo.s32 	%r1, %r3, %r4, %r5;
	setp.ge.u32 	%p1, %r1, %r2;
	@%p1 bra 	$L__BB0_2;
	cvta.to.global.u64 	%rd3, %rd2;
	cvta.to.global.u64 	%rd4, %rd1;
	mul.wide.u32 	%rd5, %r1, 2;
	add.s64 	%rd6, %rd3, %rd5;
	ld.global.nc.u16 	%rs2, [%rd6];
	// begin inline asm
	{mul.f16 %rs1,%rs2,%rs2;
}
	// end inline asm
	add.s64 	%rd7, %rd4, %rd5;
	st.global.u16 	[%rd7], %rs1;
$L__BB0_2:
	ret;

}
	// .globl	_Z11pow2_packedP6__halfPKS_j
.visible .entry _Z11pow2_packedP6__halfPKS_j(
	.param .u64 .ptr .align 1 _Z11pow2_packedP6__halfPKS_j_param_0,
	.param .u64 .ptr .align 1 _Z11pow2_packedP6__halfPKS_j_param_1,
	.param .u32 _Z11pow2_packedP6__halfPKS_j_param_2
)
{
	.reg .pred 	%p<3>;
	.reg .b16 	%rs<4>;
	.reg .b32 	%r<11>;
	.reg .b64 	%rd<11>;

	ld.param.u64 	%rd3, [_Z11pow2_packedP6__halfPKS_j_param_0];
	ld.param.u64 	%rd4, [_Z11pow2_packedP6__halfPKS_j_param_1];
	ld.param.u32 	%r3, [_Z11pow2_packedP6__halfPKS_j_param_2];
	cvta.to.global.u64 	%rd1, %rd3;
	cvta.to.global.u64 	%rd2, %rd4;
	mov.u32 	%r4, %ctaid.x;
	mov.u32 	%r5, %ntid.x;
	mov.u32 	%r6, %tid.x;
	mad.lo.s32 	%r1, %r4, %r5, %r6;
	shl.b32 	%r2, %r1, 1;
	or.b32  	%r7, %r2, 1;
	setp.ge.u32 	%p1, %r7, %r3;
	@%p1 bra 	$L__BB1_2;
	mul.wide.u32 	%rd8, %r1, 4;
	add.s64 	%rd9, %rd2, %rd8;
	ld.global.nc.u32 	%r9, [%rd9];
	// begin inline asm
	{mul.f16x2 %r8,%r9,%r9;
}
	// end inline asm
	add.s64 	%rd10, %rd1, %rd8;
	st.global.u32 	[%rd10], %r8;
	bra.uni 	$L__BB1_4;
$L__BB1_2:
	setp.ge.u32 	%p2, %r2, %r3;
	@%p2 bra 	$L__BB1_4;
	mul.wide.u32 	%rd5, %r2, 2;
	add.s64 	%rd6, %rd2, %rd5;
	ld.global.nc.u16 	%rs2, [%rd6];
	// begin inline asm
	{mul.f16 %rs1,%rs2,%rs2;
}
	// end inline asm
	add.s64 	%rd7, %rd1, %rd5;
	st.global.u16 	[%rd7], %rs1;
$L__BB1_4:
	ret;

}


// ===== COMPILED SASS (sm_100) =====

	.target	sm_100

	.elftype	@"ET_EXEC"


//--------------------- .note.nv.tkinfo           --------------------------
	.section	.note.nv.tkinfo,"",@"SHT_NOTE"
	.sectionflags	@"SHF_NOTE_NV_TKINFO"
	.tkinfo
        /*0018*/ 	.word	0x00000002
        /*0030*/ 	.string	""
        /*0030*/ 	.string	"ptxas"
        /*0030*/ 	.string	"Cuda compilation tools, release 13.0, V13.0.88"
        /*0030*/ 	.string	"Build cuda_13.0.r13.0/compiler.36424714_0"
        /*0030*/ 	.string	"-arch sm_100 -m 64 "



//--------------------- .note.nv.cuinfo           --------------------------
	.section	.note.nv.cuinfo,"",@"SHT_NOTE"
	.sectionflags	@"SHF_NOTE_NV_CUINFO"
        /*0018*/ 	.short	0x0002
        /*001a*/ 	.short	0x0064
        /*001c*/ 	.short	0x0082
	.zero		2


//--------------------- .nv.info                  --------------------------
	.section	.nv.info,"",@"SHT_CUDA_INFO"
	.align	4


	//----- nvinfo : EIATTR_REGCOUNT
	.align		4
        /*0000*/ 	.byte	0x04, 0x2f
        /*0002*/ 	.short	(.L_1 - .L_0)
	.align		4
.L_0:
        /*0004*/ 	.word	index@(_Z15pow2_individualP6__halfPKS_j)
        /*0008*/ 	.word	0x0000000a


	//----- nvinfo : EIATTR_FRAME_SIZE
	.align		4
.L_1:
        /*000c*/ 	.byte	0x04, 0x11
        /*000e*/ 	.short	(.L_3 - .L_2)
	.align		4
.L_2:
        /*0010*/ 	.word	index@(_Z15pow2_individualP6__halfPKS_j)
        /*0014*/ 	.word	0x00000000


	//----- nvinfo : EIATTR_REGCOUNT
	.align		4
.L_3:
        /*0018*/ 	.byte	0x04, 0x2f
        /*001a*/ 	.short	(.L_5 - .L_4)
	.align		4
.L_4:
        /*001c*/ 	.word	index@(_Z11pow2_packedP6__halfPKS_j)
        /*0020*/ 	.word	0x0000000c


	//----- nvinfo : EIATTR_FRAME_SIZE
	.align		4
.L_5:
        /*0024*/ 	.byte	0x04, 0x11
        /*0026*/ 	.short	(.L_7 - .L_6)
	.align		4
.L_6:
        /*0028*/ 	.word	index@(_Z11pow2_packedP6__halfPKS_j)
        /*002c*/ 	.word	0x00000000


	//----- nvinfo : EIATTR_MIN_STACK_SIZE
	.align		4
.L_7:
        /*0030*/ 	.byte	0x04, 0x12
        /*0032*/ 	.short	(.L_9 - .L_8)
	.align		4
.L_8:
        /*0034*/ 	.word	index@(_Z11pow2_packedP6__halfPKS_j)
        /*0038*/ 	.word	0x00000000


	//----- nvinfo : EIATTR_MIN_STACK_SIZE
	.align		4
.L_9:
        /*003c*/ 	.byte	0x04, 0x12
        /*003e*/ 	.short	(.L_11 - .L_10)
	.align		4
.L_10:
        /*0040*/ 	.word	index@(_Z15pow2_individualP6__halfPKS_j)
        /*0044*/ 	.word	0x00000000
.L_11:


//--------------------- .nv.compat                --------------------------
	.section	.nv.compat,"",@"SHT_CUDA_COMPAT_INFO"
	.align	4
        /*0000*/ 	.byte	0x02, 0x09, 0x00, 0x00, 0x02, 0x02, 0x01, 0x00, 0x02, 0x05, 0x05, 0x00, 0x03, 0x07, 0x01, 0x01
        /*0010*/ 	.byte	0x02, 0x03, 0x00, 0x00, 0x02, 0x06, 0x01, 0x00, 0x04, 0x0b, 0x08, 0x00, 0x09, 0x00, 0x00, 0x00
        /*0020*/ 	.byte	0x00, 0x00, 0x00, 0x00


//--------------------- .nv.info._Z11pow2_packedP6__halfPKS_j --------------------------
	.section	.nv.info._Z11pow2_packedP6__halfPKS_j,"",@"SHT_CUDA_INFO"
	.sectionflags	@""
	.align	4


	//----- nvinfo : EIATTR_CUDA_API_VERSION
	.align		4
        /*0000*/ 	.byte	0x04, 0x37
        /*0002*/ 	.short	(.L_13 - .L_12)
.L_12:
        /*0004*/ 	.word	0x00000082


	//----- nvinfo : EIATTR_KPARAM_INFO
	.align		4
.L_13:
        /*0008*/ 	.byte	0x04, 0x17
        /*000a*/ 	.short	(.L_15 - .L_14)
.L_14:
        /*000c*/ 	.word	0x00000000
        /*0010*/ 	.short	0x0002
        /*0012*/ 	.short	0x0010
        /*0014*/ 	.byte	0x00, 0xf0, 0x11, 0x00


	//----- nvinfo : EIATTR_KPARAM_INFO
	.align		4
.L_15:
        /*0018*/ 	.byte	0x04, 0x17
        /*001a*/ 	.short	(.L_17 - .L_16)
.L_16:
        /*001c*/ 	.word	0x00000000
        /*0020*/ 	.short	0x0001
        /*0022*/ 	.short	0x0008
        /*0024*/ 	.byte	0x00, 0xf5, 0x21, 0x00


	//----- nvinfo : EIATTR_KPARAM_INFO
	.align		4
.L_17:
        /*0028*/ 	.byte	0x04, 0x17
        /*002a*/ 	.short	(.L_19 - .L_18)
.L_18:
        /*002c*/ 	.word	0x00000000
        /*0030*/ 	.short	0x0000
        /*0032*/ 	.short	0x0000
        /*0034*/ 	.byte	0x00, 0xf5, 0x21, 0x00


	//----- nvinfo : EIATTR_SPARSE_MMA_MASK
	.align		4
.L_19:
        /*0038*/ 	.byte	0x03, 0x50
        /*003a*/ 	.short	0x0000


	//----- nvinfo : EIATTR_MAXREG_COUNT
	.align		4
        /*003c*/ 	.byte	0x03, 0x1b
        /*003e*/ 	.short	0x00ff


	//----- nvinfo : EIATTR_MERCURY_ISA_VERSION
	.align		4
        /*0040*/ 	.byte	0x03, 0x5f
        /*0042*/ 	.short	0x0101


	//----- nvinfo : EIATTR_VRC_CTA_INIT_COUNT
	.align		4
        /*0044*/ 	.byte	0x02, 0x4a
	.zero		1
	.zero		1


	//----- nvinfo : EIATTR_EXIT_INSTR_OFFSETS
	.align		4
        /*0048*/ 	.byte	0x04, 0x1c
        /*004a*/ 	.short	(.L_21 - .L_20)


	//   ....[0]....
.L_20:
        /*004c*/ 	.word	0x00000120


	//   ....[1]....
        /*0050*/ 	.word	0x00000140


	//   ....[2]....
        /*0054*/ 	.word	0x000001c0


	//----- nvinfo : EIATTR_CRS_STACK_SIZE
	.align		4
.L_21:
        /*0058*/ 	.byte	0x04, 0x1e
        /*005a*/ 	.short	(.L_23 - .L_22)
.L_22:
        /*005c*/ 	.word	0x00000000


	//----- nvinfo : EIATTR_CBANK_PARAM_SIZE
	.align		4
.L_23:
        /*0060*/ 	.byte	0x03, 0x19
        /*0062*/ 	.short	0x0014


	//----- nvinfo : EIATTR_PARAM_CBANK
	.align		4
        /*0064*/ 	.byte	0x04, 0x0a
        /*0066*/ 	.short	(.L_25 - .L_24)
	.align		4
.L_24:
        /*0068*/ 	.word	index@(.nv.constant0._Z11pow2_packedP6__halfPKS_j)
        /*006c*/ 	.short	0x0380
        /*006e*/ 	.short	0x0014


	//----- nvinfo : EIATTR_SW_WAR
	.align		4
.L_25:
        /*0070*/ 	.byte	0x04, 0x36
        /*0072*/ 	.short	(.L_27 - .L_26)
.L_26:
        /*0074*/ 	.word	0x00000008
.L_27:


//--------------------- .nv.info._Z15pow2_individualP6__halfPKS_j --------------------------
	.section	.nv.info._Z15pow2_individualP6__halfPKS_j,"",@"SHT_CUDA_INFO"
	.sectionflags	@""
	.align	4


	//----- nvinfo : EIATTR_CUDA_API_VERSION
	.align		4
        /*0000*/ 	.byte	0x04, 0x37
        /*0002*/ 	.short	(.L_29 - .L_28)
.L_28:
        /*0004*/ 	.word	0x00000082


	//----- nvinfo : EIATTR_KPARAM_INFO
	.align		4
.L_29:
        /*0008*/ 	.byte	0x04, 0x17
        /*000a*/ 	.short	(.L_31 - .L_30)
.L_30:
        /*000c*/ 	.word	0x00000000
        /*0010*/ 	.short	0x0002
        /*0012*/ 	.short	0x0010
        /*0014*/ 	.byte	0x00, 0xf0, 0x11, 0x00


	//----- nvinfo : EIATTR_KPARAM_INFO
	.align		4
.L_31:
        /*0018*/ 	.byte	0x04, 0x17
        /*001a*/ 	.short	(.L_33 - .L_32)
.L_32:
        /*001c*/ 	.word	0x00000000
        /*0020*/ 	.short	0x0001
        /*0022*/ 	.short	0x0008
        /*0024*/ 	.byte	0x00, 0xf5, 0x21, 0x00


	//----- nvinfo : EIATTR_KPARAM_INFO
	.align		4
.L_33:
        /*0028*/ 	.byte	0x04, 0x17
        /*002a*/ 	.short	(.L_35 - .L_34)
.L_34:
        /*002c*/ 	.word	0x00000000
        /*0030*/ 	.short	0x0000
        /*0032*/ 	.short	0x0000
        /*0034*/ 	.byte	0x00, 0xf5, 0x21, 0x00


	//----- nvinfo : EIATTR_SPARSE_MMA_MASK
	.align		4
.L_35:
        /*0038*/ 	.byte	0x03, 0x50
        /*003a*/ 	.short	0x0000


	//----- nvinfo : EIATTR_MAXREG_COUNT
	.align		4
        /*003c*/ 	.byte	0x03, 0x1b
        /*003e*/ 	.short	0x00ff


	//----- nvinfo : EIATTR_MERCURY_ISA_VERSION
	.align		4
        /*0040*/ 	.byte	0x03, 0x5f
        /*0042*/ 	.short	0x0101


	//----- nvinfo : EIATTR_VRC_CTA_INIT_COUNT
	.align		4
        /*0044*/ 	.byte	0x02, 0x4a
	.zero		1
	.zero		1


	//----- nvinfo : EIATTR_EXIT_INSTR_OFFSETS
	.align		4
        /*0048*/ 	.byte	0x04, 0x1c
        /*004a*/ 	.short	(.L_37 - .L_36)


	//   ....[0]....
.L_36:
        /*004c*/ 	.word	0x00000070


	//   ....[1]....
        /*0050*/ 	.word	0x00000100


	//----- nvinfo : EIATTR_CBANK_PARAM_SIZE
	.align		4
.L_37:
        /*0054*/ 	.byte	0x03, 0x19
        /*0056*/ 	.short	0x0014


	//----- nvinfo : EIATTR_PARAM_CBANK
	.align		4
        /*0058*/ 	.byte	0x04, 0x0a
        /*005a*/ 	.short	(.L_39 - .L_38)
	.align		4
.L_38:
        /*005c*/ 	.word	index@(.nv.constant0._Z15pow2_individualP6__halfPKS_j)
        /*0060*/ 	.short	0x0380
        /*0062*/ 	.short	0x0014


	//----- nvinfo : EIATTR_SW_WAR
	.align		4
.L_39:
        /*0064*/ 	.byte	0x04, 0x36
        /*0066*/ 	.short	(.L_41 - .L_40)
.L_40:
        /*0068*/ 	.word	0x00000008
.L_41:


//--------------------- .nv.callgraph             --------------------------
	.section	.nv.callgraph,"",@"SHT_CUDA_CALLGRAPH"
	.align	4
	.sectionentsize	8
	.align		4
        /*0000*/ 	.word	0x00000000
	.align		4
        /*0004*/ 	.word	0xffffffff
	.align		4
        /*0008*/ 	.word	0x00000000
	.align		4
        /*000c*/ 	.word	0xfffffffe
	.align		4
        /*0010*/ 	.word	0x00000000
	.align		4
        /*0014*/ 	.word	0xfffffffd
	.align		4
        /*0018*/ 	.word	0x00000000
	.align		4
        /*001c*/ 	.word	0xfffffffc


//--------------------- .text._Z11pow2_packedP6__halfPKS_j --------------------------
	.section	.text._Z11pow2_packedP6__halfPKS_j,"ax",@progbits
	.align	128
        .global         _Z11pow2_packedP6__halfPKS_j
        .type           _Z11pow2_packedP6__halfPKS_j,@function
        .size           _Z11pow2_packedP6__halfPKS_j,(.L_x_3 - _Z11pow2_packedP6__halfPKS_j)
        .other          _Z11pow2_packedP6__halfPKS_j,@"STO_CUDA_ENTRY STV_DEFAULT"
_Z11pow2_packedP6__halfPKS_j:
.text._Z11pow2_packedP6__halfPKS_j:
[----:B------:R-:W-:Y:S01]  /*0000*/  LDC R1, c[0x0][0x37c] ;  /* 0x0000df00ff017b82 */ /* 0x000fe20000000800 */
[----:B------:R-:W0:Y:S07]  /*0010*/  S2R R0, SR_TID.X ;  /* 0x0000000000007919 */ /* 0x000e2e0000002100 */
[----:B------:R-:W0:Y:S01]  /*0020*/  S2UR UR4, SR_CTAID.X ;  /* 0x00000000000479c3 */ /* 0x000e220000002500 */
[----:B------:R-:W1:Y:S07]  /*0030*/  LDCU UR6, c[0x0][0x390] ;  /* 0x00007200ff0677ac */ /* 0x000e6e0008000800 */
[----:B------:R-:W0:Y:S02]  /*0040*/  LDC R7, c[0x0][0x360] ;  /* 0x0000d800ff077b82 */ /* 0x000e240000000800 */
[----:B0-----:R-:W-:Y:S01]  /*0050*/  IMAD R7, R7, UR4, R0 ;  /* 0x0000000407077c24 */ /* 0x001fe2000f8e0200 */
[----:B------:R-:W0:Y:S04]  /*0060*/  LDCU.64 UR4, c[0x0][0x358] ;  /* 0x00006b00ff0477ac */ /* 0x000e280008000a00 */
[----:B------:R-:W-:-:S04]  /*0070*/  SHF.L.U32 R9, R7, 0x1, RZ ;  /* 0x0000000107097819 */ /* 0x000fc800000006ff */
[----:B------:R-:W-:-:S04]  /*0080*/  IADD3 R0, PT, PT, R9, 0x1, RZ ;  /* 0x0000000109007810 */ /* 0x000fc80007ffe0ff */
[----:B-1----:R-:W-:-:S13]  /*0090*/  ISETP.GE.U32.AND P0, PT, R0, UR6, PT ;  /* 0x0000000600007c0c */ /* 0x002fda000bf06070 */
[----:B0-----:R-:W-:Y:S05]  /*00a0*/  @P0 BRA `(.L_x_0) ;  /* 0x0000000000200947 */ /* 0x001fea0003800000 */
[----:B------:R-:W0:Y:S08]  /*00b0*/  LDC.64 R2, c[0x0][0x388] ;  /* 0x0000e200ff027b82 */ /* 0x000e300000000a00 */
[----:B------:R-:W1:Y:S01]  /*00c0*/  LDC.64 R4, c[0x0][0x380] ;  /* 0x0000e000ff047b82 */ /* 0x000e620000000a00 */
[----:B0-----:R-:W-:-:S06]  /*00d0*/  IMAD.WIDE.U32 R2, R7, 0x4, R2 ;  /* 0x0000000407027825 */ /* 0x001fcc00078e0002 */
[----:B------:R-:W2:Y:S01]  /*00e0*/  LDG.E.CONSTANT R2, desc[UR4][R2.64] ;  /* 0x0000000402027981 */ /* 0x000ea2000c1e9900 */
[----:B-1----:R-:W-:-:S04]  /*00f0*/  IMAD.WIDE.U32 R4, R7, 0x4, R4 ;  /* 0x0000000407047825 */ /* 0x002fc800078e0004 */
[----:B--2---:R-:W-:-:S05]  /*0100*/  HFMA2 R7, R2, R2, -RZ ;  /* 0x0000000202077231 */ /* 0x004fca00001000ff */
[----:B------:R-:W-:Y:S01]  /*0110*/  STG.E desc[UR4][R4.64], R7 ;  /* 0x0000000704007986 */ /* 0x000fe2000c101904 */
[----:B------:R-:W-:Y:S05]  /*0120*/  EXIT ;  /* 0x000000000000794d */ /* 0x000fea0003800000 */
.L_x_0:
[----:B------:R-:W-:-:S13]  /*0130*/  ISETP.GE.U32.AND P0, PT, R9, UR6, PT ;  /* 0x0000000609007c0c */ /* 0x000fda000bf06070 */
[----:B------:R-:W-:Y:S05]  /*0140*/  @P0 EXIT ;  /* 0x000000000000094d */ /* 0x000fea0003800000 */
[----:B------:R-:W0:Y:S08]  /*0150*/  LDC.64 R2, c[0x0][0x388] ;  /* 0x0000e200ff027b82 */ /* 0x000e300000000a00 */
[----:B------:R-:W1:Y:S01]  /*0160*/  LDC.64 R4, c[0x0][0x380] ;  /* 0x0000e000ff047b82 */ /* 0x000e620000000a00 */
[----:B0-----:R-:W-:-:S06]  /*0170*/  IMAD.WIDE.U32 R2, R9, 0x2, R2 ;  /* 0x0000000209027825 */ /* 0x001fcc00078e0002 */
[----:B------:R-:W2:Y:S01]  /*0180*/  LDG.E.U16.CONSTANT R2, desc[UR4][R2.64] ;  /* 0x0000000402027981 */ /* 0x000ea2000c1e9500 */
[----:B-1----:R-:W-:-:S04]  /*0190*/  IMAD.WIDE.U32 R4, R9, 0x2, R4 ;  /* 0x0000000209047825 */ /* 0x002fc800078e0004 */
[----:B--2---:R-:W-:-:S05]  /*01a0*/  HMUL2 R0, R2.H0_H0, R2.H0_H0 ;  /* 0x2000000202007232 */ /* 0x004fca0000000800 */
[----:B------:R-:W-:Y:S01]  /*01b0*/  STG.E.U16 desc[UR4][R4.64], R0 ;  /* 0x0000000004007986 */ /* 0x000fe2000c101504 */
[----:B------:R-:W-:Y:S05]  /*01c0*/  EXIT ;  /* 0x000000000000794d */ /* 0x000fea0003800000 */
.L_x_1:
[----:B------:R-:W-:-:S00]  /*01d0*/  BRA `(.L_x_1) ;  /* 0xfffffffc00fc7947 */ /* 0x000fc0000383ffff */
[----:B------:R-:W-:-:S00]  /*01e0*/  NOP ;  /* 0x0000000000007918 */ /* 0x000fc00000000000 */
        /* <DEDUP_REMOVED lines=9> */
.L_x_3:


//--------------------- .text._Z15pow2_individualP6__halfPKS_j --------------------------
	.section	.text._Z15pow2_individualP6__halfPKS_j,"ax",@progbits
	.align	128
        .global         _Z15pow2_individualP6__halfPKS_j
        .type           _Z15pow2_individualP6__halfPKS_j,@function
        .size           _Z15pow2_individualP6__halfPKS_j,(.L_x_4 - _Z15pow2_individualP6__halfPKS_j)
        .other          _Z15pow2_individualP6__halfPKS_j,@"STO_CUDA_ENTRY STV_DEFAULT"
_Z15pow2_individualP6__halfPKS_j:
.text._Z15pow2_individualP6__halfPKS_j:
[----:B------:R-:W-:Y:S01]  /*0000*/  LDC R1, c[0x0][0x37c] ;  /* 0x0000df00ff017b82 */ /* 0x000fe20000000800 */
[----:B------:R-:W0:Y:S07]  /*0010*/  S2R R0, SR_TID.X ;  /* 0x0000000000007919 */ /* 0x000e2e0000002100 */
[----:B------:R-:W0:Y:S01]  /*0020*/  S2UR UR4, SR_CTAID.X ;  /* 0x00000000000479c3 */ /* 0x000e220000002500 */
[----:B------:R-:W1:Y:S07]  /*0030*/  LDCU UR5, c[0x0][0x390] ;  /* 0x00007200ff0577ac */ /* 0x000e6e0008000800 */
[----:B------:R-:W0:Y:S02]  /*0040*/  LDC R7, c[0x0][0x360] ;  /* 0x0000d800ff077b82 */ /* 0x000e240000000800 */
[----:B0-----:R-:W-:-:S05]  /*0050*/  IMAD R7, R7, UR4, R0 ;  /* 0x0000000407077c24 */ /* 0x001fca000f8e0200 */
[----:B-1----:R-:W-:-:S13]  /*0060*/  ISETP.GE.U32.AND P0, PT, R7, UR5, PT ;  /* 0x0000000507007c0c */ /* 0x002fda000bf06070 */
[----:B------:R-:W-:Y:S05]  /*0070*/  @P0 EXIT ;  /* 0x000000000000094d */ /* 0x000fea0003800000 */
[----:B------:R-:W0:Y:S01]  /*0080*/  LDC.64 R2, c[0x0][0x388] ;  /* 0x0000e200ff027b82 */ /* 0x000e220000000a00 */
[----:B------:R-:W1:Y:S07]  /*0090*/  LDCU.64 UR4, c[0x0][0x358] ;  /* 0x00006b00ff0477ac */ /* 0x000e6e0008000a00 */
[----:B------:R-:W2:Y:S01]  /*00a0*/  LDC.64 R4, c[0x0][0x380] ;  /* 0x0000e000ff047b82 */ /* 0x000ea20000000a00 */
[----:B0-----:R-:W-:-:S06]  /*00b0*/  IMAD.WIDE.U32 R2, R7, 0x2, R2 ;  /* 0x0000000207027825 */ /* 0x001fcc00078e0002 */
[----:B-1----:R-:W3:Y:S01]  /*00c0*/  LDG.E.U16.CONSTANT R2, desc[UR4][R2.64] ;  /* 0x0000000402027981 */ /* 0x002ee2000c1e9500 */
[----:B--2---:R-:W-:-:S04]  /*00d0*/  IMAD.WIDE.U32 R4, R7, 0x2, R4 ;  /* 0x0000000207047825 */ /* 0x004fc800078e0004 */
[----:B---3--:R-:W-:-:S05]  /*00e0*/  HMUL2 R0, R2.H0_H0, R2.H0_H0 ;  /* 0x2000000202007232 */ /* 0x008fca0000000800 */
[----:B------:R-:W-:Y:S01]  /*00f0*/  STG.E.U16 desc[UR4][R4.64], R0 ;  /* 0x0000000004007986 */ /* 0x000fe2000c101504 */
[----:B------:R-:W-:Y:S05]  /*0100*/  EXIT ;  /* 0x000000000000794d */ /* 0x000fea0003800000 */
.L_x_2:
        /* <DEDUP_REMOVED lines=15> */
.L_x_4:


//--------------------- .nv.shared.reserved.0     --------------------------
	.section	.nv.shared.reserved.0,"aw",@nobits
	.weak		__nv_reservedSMEM_offset_0_alias
	.size		__nv_reservedSMEM_offset_0_alias, 0, 64
	.other		__nv_reservedSMEM_offset_0_alias,@"STO_CUDA_RESERVED_SHARED STV_DEFAULT"
__nv_reservedSMEM_offset_0_alias:
	.zero		0
	.zero		64


//--------------------- .nv.constant0._Z11pow2_packedP6__halfPKS_j --------------------------
	.section	.nv.constant0._Z11pow2_packedP6__halfPKS_j,"a",@progbits
	.sectionflags	@""
	.align	4
.nv.constant0._Z11pow2_packedP6__halfPKS_j:
	.zero		916


//--------------------- .nv.constant0._Z15pow2_individualP6__halfPKS_j --------------------------
	.section	.nv.constant0._Z15pow2_individualP6__halfPKS_j,"a",@progbits
	.sectionflags	@""
	.align	4
.nv.constant0._Z15pow2_individualP6__halfPKS_j:
	.zero		916


//--------------------- SYMBOLS --------------------------

	.type		.nv.reservedSmem.offset0,@object
	.size		.nv.reservedSmem.offset0,0x4
